	.headerflags	@"EF_CUDA_TEXMODE_UNIFIED EF_CUDA_64BIT_ADDRESS EF_CUDA_ACCELERATORS EF_CUDA_SM90 EF_CUDA_VIRTUAL_SM(EF_CUDA_SM90)"
	.elftype	@"ET_EXEC"


//--------------------- .nv.info                  --------------------------
	.section	.nv.info,"",@"SHT_CUDA_INFO"
	.align	4


	//----- nvinfo : EIATTR_REGCOUNT
	.align		4
        /*0000*/ 	.byte	0x04, 0x2f
        /*0002*/ 	.short	(.L_1 - .L_0)
	.align		4
.L_0:
        /*0004*/ 	.word	index@(triton_poi_fused_add_convolution_hardtanh_29)
        /*0008*/ 	.word	0x0000000e


	//----- nvinfo : EIATTR_MIN_STACK_SIZE
	.align		4
.L_1:
        /*000c*/ 	.byte	0x04, 0x12
        /*000e*/ 	.short	(.L_3 - .L_2)
	.align		4
.L_2:
        /*0010*/ 	.word	index@(triton_poi_fused_add_convolution_hardtanh_29)
        /*0014*/ 	.word	0x00000000


	//----- nvinfo : EIATTR_FRAME_SIZE
	.align		4
.L_3:
        /*0018*/ 	.byte	0x04, 0x11
        /*001a*/ 	.short	(.L_5 - .L_4)
	.align		4
.L_4:
        /*001c*/ 	.word	index@(triton_poi_fused_add_convolution_hardtanh_29)
        /*0020*/ 	.word	0x00000000


	//----- nvinfo : EIATTR_MIN_STACK_SIZE
	.align		4
.L_5:
        /*0024*/ 	.byte	0x04, 0x12
        /*0026*/ 	.short	(.L_7 - .L_6)
	.align		4
.L_6:
        /*0028*/ 	.word	index@(triton_poi_fused_add_convolution_hardtanh_29)
        /*002c*/ 	.word	0x00000000
.L_7:


//--------------------- .nv.info.triton_poi_fused_add_convolution_hardtanh_29 --------------------------
	.section	.nv.info.triton_poi_fused_add_convolution_hardtanh_29,"",@"SHT_CUDA_INFO"
	.sectionflags	@""
	.align	4


	//----- nvinfo : EIATTR_CUDA_API_VERSION
	.align		4
        /*0000*/ 	.byte	0x04, 0x37
        /*0002*/ 	.short	(.L_9 - .L_8)
.L_8:
        /*0004*/ 	.word	0x0000007c


	//----- nvinfo : EIATTR_KPARAM_INFO
	.align		4
.L_9:
        /*0008*/ 	.byte	0x04, 0x17
        /*000a*/ 	.short	(.L_11 - .L_10)
.L_10:
        /*000c*/ 	.word	0x00000000
        /*0010*/ 	.short	0x0004
        /*0012*/ 	.short	0x0020
        /*0014*/ 	.byte	0x00, 0xf0, 0x11, 0x00


	//----- nvinfo : EIATTR_KPARAM_INFO
	.align		4
.L_11:
        /*0018*/ 	.byte	0x04, 0x17
        /*001a*/ 	.short	(.L_13 - .L_12)
.L_12:
        /*001c*/ 	.word	0x00000000
        /*0020*/ 	.short	0x0003
        /*0022*/ 	.short	0x0018
        /*0024*/ 	.byte	0x00, 0xf4, 0x21, 0x00


	//----- nvinfo : EIATTR_KPARAM_INFO
	.align		4
.L_13:
        /*0028*/ 	.byte	0x04, 0x17
        /*002a*/ 	.short	(.L_15 - .L_14)
.L_14:
        /*002c*/ 	.word	0x00000000
        /*0030*/ 	.short	0x0002
        /*0032*/ 	.short	0x0010
        /*0034*/ 	.byte	0x00, 0xf4, 0x21, 0x00


	//----- nvinfo : EIATTR_KPARAM_INFO
	.align		4
.L_15:
        /*0038*/ 	.byte	0x04, 0x17
        /*003a*/ 	.short	(.L_17 - .L_16)
.L_16:
        /*003c*/ 	.word	0x00000000
        /*0040*/ 	.short	0x0001
        /*0042*/ 	.short	0x0008
        /*0044*/ 	.byte	0x00, 0xf4, 0x21, 0x00


	//----- nvinfo : EIATTR_KPARAM_INFO
	.align		4
.L_17:
        /*0048*/ 	.byte	0x04, 0x17
        /*004a*/ 	.short	(.L_19 - .L_18)
.L_18:
        /*004c*/ 	.word	0x00000000
        /*0050*/ 	.short	0x0000
        /*0052*/ 	.short	0x0000
        /*0054*/ 	.byte	0x00, 0xf4, 0x21, 0x00


	//----- nvinfo : EIATTR_SPARSE_MMA_MASK
	.align		4
.L_19:
        /*0058*/ 	.byte	0x03, 0x50
        /*005a*/ 	.short	0x0000


	//----- nvinfo : EIATTR_MAXREG_COUNT
	.align		4
        /*005c*/ 	.byte	0x03, 0x1b
        /*005e*/ 	.short	0x00ff


	//----- nvinfo : EIATTR_EXIT_INSTR_OFFSETS
	.align		4
        /*0060*/ 	.byte	0x04, 0x1c
        /*0062*/ 	.short	(.L_21 - .L_20)


	//   ....[0]....
.L_20:
        /*0064*/ 	.word	0x00000260


	//   ....[1]....
        /*0068*/ 	.word	0x00000280


	//----- nvinfo : EIATTR_REQNTID
	.align		4
.L_21:
        /*006c*/ 	.byte	0x04, 0x10
        /*006e*/ 	.short	(.L_23 - .L_22)
.L_22:
        /*0070*/ 	.word	0x00000080
        /*0074*/ 	.word	0x00000001
        /*0078*/ 	.word	0x00000001


	//----- nvinfo : EIATTR_CBANK_PARAM_SIZE
	.align		4
.L_23:
        /*007c*/ 	.byte	0x03, 0x19
        /*007e*/ 	.short	0x0024


	//----- nvinfo : EIATTR_PARAM_CBANK
	.align		4
        /*0080*/ 	.byte	0x04, 0x0a
        /*0082*/ 	.short	(.L_25 - .L_24)
	.align		4
.L_24:
        /*0084*/ 	.word	index@(.nv.constant0.triton_poi_fused_add_convolution_hardtanh_29)
        /*0088*/ 	.short	0x0210
        /*008a*/ 	.short	0x0024


	//----- nvinfo : EIATTR_SW_WAR
	.align		4
.L_25:
        /*008c*/ 	.byte	0x04, 0x36
        /*008e*/ 	.short	(.L_27 - .L_26)
.L_26:
        /*0090*/ 	.word	0x00000008
.L_27:


//--------------------- .nv.callgraph             --------------------------
	.section	.nv.callgraph,"",@"SHT_CUDA_CALLGRAPH"
	.align	4
	.sectionentsize	8
	.align		4
        /*0000*/ 	.word	0x00000000
	.align		4
        /*0004*/ 	.word	0xffffffff
	.align		4
        /*0008*/ 	.word	0x00000000
	.align		4
        /*000c*/ 	.word	0xfffffffe
	.align		4
        /*0010*/ 	.word	0x00000000
	.align		4
        /*0014*/ 	.word	0xfffffffd
	.align		4
        /*0018*/ 	.word	0x00000000
	.align		4
        /*001c*/ 	.word	0xfffffffc


//--------------------- .text.triton_poi_fused_add_convolution_hardtanh_29 --------------------------
	.section	.text.triton_poi_fused_add_convolution_hardtanh_29,"ax",@progbits
	.align	128
        .global         triton_poi_fused_add_convolution_hardtanh_29
        .type           triton_poi_fused_add_convolution_hardtanh_29,@function
        .size           triton_poi_fused_add_convolution_hardtanh_29,(.L_x_1 - triton_poi_fused_add_convolution_hardtanh_29)
        .other          triton_poi_fused_add_convolution_hardtanh_29,@"STO_CUDA_ENTRY STV_DEFAULT"
triton_poi_fused_add_convolution_hardtanh_29:
.text.triton_poi_fused_add_convolution_hardtanh_29:
[----:B------:R-:W0:Y:S02]  /*0000*/  LDC R1, c[0x0][0x28] ;  /* 0x00000a00ff017b82 */ /* 0x000e240000000800 */
[----:B------:R-:W1:Y:S01]  /*0010*/  S2R R0, SR_TID.X ;  /* 0x0000000000007919 */ /* 0x000e620000002100 */
[----:B------:R-:W2:Y:S01]  /*0020*/  LDC.64 R4, c[0x0][0x218] ;  /* 0x00008600ff047b82 */ /* 0x000ea20000000a00 */
[----:B------:R-:W-:Y:S01]  /*0030*/  ULDC.64 UR4, c[0x0][0x208] ;  /* 0x0000820000047ab9 */ /* 0x000fe20000000a00 */
[----:B------:R-:W3:Y:S06]  /*0040*/  S2R R9, SR_CTAID.X ;  /* 0x0000000000097919 */ /* 0x000eec0000002500 */
[----:B------:R-:W4:Y:S01]  /*0050*/  LDC.64 R2, c[0x0][0x210] ;  /* 0x00008400ff027b82 */ /* 0x000f220000000a00 */
[----:B-1----:R-:W-:-:S02]  /*0060*/  LOP3.LUT R0, R0, 0x7f, RZ, 0xc0, !PT ;  /* 0x0000007f00007812 */ /* 0x002fc400078ec0ff */
[----:B---3--:R-:W-:-:S03]  /*0070*/  SHF.R.S32.HI R6, RZ, 0x18, R9 ;  /* 0x00000018ff067819 */ /* 0x008fc60000011409 */
[----:B------:R-:W-:Y:S01]  /*0080*/  IMAD R9, R9, 0x80, R0 ;  /* 0x0000008009097824 */ /* 0x000fe200078e0200 */
[----:B------:R-:W-:-:S03]  /*0090*/  SGXT R0, R6, 0x1 ;  /* 0x000000010600781a */ /* 0x000fc60000000200 */
[C---:B----4-:R-:W-:Y:S01]  /*00a0*/  IMAD.WIDE R2, R9.reuse, 0x4, R2 ;  /* 0x0000000409027825 */ /* 0x050fe200078e0202 */
[----:B------:R-:W1:Y:S01]  /*00b0*/  LDC.64 R6, c[0x0][0x220] ;  /* 0x00008800ff067b82 */ /* 0x000e620000000a00 */
[----:B------:R-:W-:Y:S02]  /*00c0*/  ISETP.GE.AND P0, PT, R9, 0x200, PT ;  /* 0x000002000900780c */ /* 0x000fe40003f06270 */
[----:B------:R-:W-:-:S04]  /*00d0*/  LEA.HI R0, R0, R9, RZ, 0x7 ;  /* 0x0000000900007211 */ /* 0x000fc800078f38ff */
[----:B------:R-:W-:-:S05]  /*00e0*/  LOP3.LUT R0, R0, 0xffffff80, RZ, 0xc0, !PT ;  /* 0xffffff8000007812 */ /* 0x000fca00078ec0ff */
[----:B------:R-:W-:Y:S02]  /*00f0*/  IMAD.IADD R11, R9, 0x1, -R0 ;  /* 0x00000001090b7824 */ /* 0x000fe400078e0a00 */
[----:B------:R-:W-:Y:S02]  /*0100*/  IMAD.MOV.U32 R0, RZ, RZ, RZ ;  /* 0x000000ffff007224 */ /* 0x000fe400078e00ff */
[----:B--2---:R-:W-:-:S04]  /*0110*/  IMAD.WIDE R4, R11, 0x4, R4 ;  /* 0x000000040b047825 */ /* 0x004fc800078e0204 */
[----:B------:R-:W-:Y:S01]  /*0120*/  IMAD.MOV.U32 R11, RZ, RZ, RZ ;  /* 0x000000ffff0b7224 */ /* 0x000fe200078e00ff */
[----:B------:R-:W2:Y:S01]  /*0130*/  @!P0 LDG.E R0, desc[UR4][R2.64] ;  /* 0x0000000402008981 */ /* 0x000ea2000c1e1900 */
[----:B------:R-:W-:Y:S02]  /*0140*/  IMAD.MOV.U32 R8, RZ, RZ, RZ ;  /* 0x000000ffff087224 */ /* 0x000fe400078e00ff */
[C---:B-1----:R-:W-:Y:S02]  /*0150*/  IMAD.WIDE R6, R9.reuse, 0x4, R6 ;  /* 0x0000000409067825 */ /* 0x042fe400078e0206 */
[----:B------:R1:W2:Y:S04]  /*0160*/  @!P0 LDG.E.EL R11, desc[UR4][R4.64] ;  /* 0x00000004040b8981 */ /* 0x0002a8000c2e1900 */
[----:B------:R-:W3:Y:S01]  /*0170*/  @!P0 LDG.E R8, desc[UR4][R6.64] ;  /* 0x0000000406088981 */ /* 0x000ee2000c1e1900 */
[----:B-1----:R-:W1:Y:S02]  /*0180*/  LDC.64 R4, c[0x0][0x228] ;  /* 0x00008a00ff047b82 */ /* 0x002e640000000a00 */
[----:B-1----:R-:W-:-:S04]  /*0190*/  IMAD.WIDE R2, R9, 0x4, R4 ;  /* 0x0000000409027825 */ /* 0x002fc800078e0204 */
[----:B--2---:R-:W-:-:S04]  /*01a0*/  FADD R11, R11, R0 ;  /* 0x000000000b0b7221 */ /* 0x004fc80000000000 */
[----:B---3--:R-:W-:-:S05]  /*01b0*/  FADD R8, R11, R8 ;  /* 0x000000080b087221 */ /* 0x008fca0000000000 */
[----:B------:R-:W-:-:S04]  /*01c0*/  FSETP.GTU.AND P1, PT, R8, RZ, PT ;  /* 0x000000ff0800720b */ /* 0x000fc80003f2c000 */
[----:B------:R-:W-:-:S04]  /*01d0*/  FSEL R8, R8, RZ, P1 ;  /* 0x000000ff08087208 */ /* 0x000fc80000800000 */
[C---:B------:R-:W-:Y:S02]  /*01e0*/  FSETP.GEU.AND P2, PT, R8.reuse, 6, PT ;  /* 0x40c000000800780b */ /* 0x040fe40003f4e000 */
[----:B------:R-:W-:-:S11]  /*01f0*/  FSETP.NAN.AND P1, PT, R8, R8, PT ;  /* 0x000000080800720b */ /* 0x000fd60003f28000 */
[----:B------:R-:W-:-:S04]  /*0200*/  @P2 FSEL R8, R8, 6, P1 ;  /* 0x40c0000008082808 */ /* 0x000fc80000800000 */
[----:B------:R-:W-:-:S04]  /*0210*/  FSETP.GTU.AND P1, PT, R8, RZ, PT ;  /* 0x000000ff0800720b */ /* 0x000fc80003f2c000 */
[----:B------:R-:W-:-:S04]  /*0220*/  FSEL R11, R8, RZ, P1 ;  /* 0x000000ff080b7208 */ /* 0x000fc80000800000 */
[C---:B------:R-:W-:Y:S02]  /*0230*/  FSETP.GEU.AND P2, PT, R11.reuse, 6, PT ;  /* 0x40c000000b00780b */ /* 0x040fe40003f4e000 */
[----:B------:R-:W-:-:S11]  /*0240*/  FSETP.NAN.AND P1, PT, R11, R11, PT ;  /* 0x0000000b0b00720b */ /* 0x000fd60003f28000 */
[----:B------:R-:W-:Y:S01]  /*0250*/  @P2 SEL R11, R11, 0x40c00000, P1 ;  /* 0x40c000000b0b2807 */ /* 0x000fe20000800000 */
[----:B------:R-:W-:Y:S06]  /*0260*/  @P0 EXIT ;  /* 0x000000000000094d */ /* 0x000fec0003800000 */
[----:B------:R-:W-:Y:S01]  /*0270*/  STG.E desc[UR4][R2.64], R11 ;  /* 0x0000000b02007986 */ /* 0x000fe2000c101904 */
[----:B------:R-:W-:Y:S05]  /*0280*/  EXIT ;  /* 0x000000000000794d */ /* 0x000fea0003800000 */
.L_x_0:
[----:B------:R-:W-:-:S00]  /*0290*/  BRA `(.L_x_0) ;  /* 0xfffffffc00fc7947 */ /* 0x000fc0000383ffff */
[----:B------:R-:W-:-:S00]  /*02a0*/  NOP ;  /* 0x0000000000007918 */ /* 0x000fc00000000000 */
        /* <DEDUP_REMOVED lines=13> */
.L_x_1:


//--------------------- .nv.constant0.triton_poi_fused_add_convolution_hardtanh_29 --------------------------
	.section	.nv.constant0.triton_poi_fused_add_convolution_hardtanh_29,"a",@progbits
	.sectionflags	@""
	.align	4
.nv.constant0.triton_poi_fused_add_convolution_hardtanh_29:
	.zero		564
